//
// Generated by NVIDIA NVVM Compiler
//
// Compiler Build ID: CL-36424714
// Cuda compilation tools, release 13.0, V13.0.88
// Based on NVVM 20.0.0
//

.version 9.0
.target sm_100
.address_size 64

	// .globl	_Z8mat_vectPKfS0_Pfmm

.visible .entry _Z8mat_vectPKfS0_Pfmm(
	.param .u64 .ptr .align 1 _Z8mat_vectPKfS0_Pfmm_param_0,
	.param .u64 .ptr .align 1 _Z8mat_vectPKfS0_Pfmm_param_1,
	.param .u64 .ptr .align 1 _Z8mat_vectPKfS0_Pfmm_param_2,
	.param .u64 _Z8mat_vectPKfS0_Pfmm_param_3,
	.param .u64 _Z8mat_vectPKfS0_Pfmm_param_4
)
{
	.reg .pred 	%p<11>;
	.reg .b32 	%r<5>;
	.reg .b32 	%f<112>;
	.reg .b64 	%rd<143>;

	ld.param.u64 	%rd28, [_Z8mat_vectPKfS0_Pfmm_param_0];
	ld.param.u64 	%rd29, [_Z8mat_vectPKfS0_Pfmm_param_1];
	ld.param.u64 	%rd26, [_Z8mat_vectPKfS0_Pfmm_param_2];
	ld.param.u64 	%rd30, [_Z8mat_vectPKfS0_Pfmm_param_3];
	ld.param.u64 	%rd27, [_Z8mat_vectPKfS0_Pfmm_param_4];
	cvta.to.global.u64 	%rd1, %rd29;
	cvta.to.global.u64 	%rd2, %rd28;
	mov.u32 	%r1, %ctaid.x;
	mov.u32 	%r2, %ntid.x;
	mov.u32 	%r3, %tid.x;
	mad.lo.s32 	%r4, %r1, %r2, %r3;
	cvt.s64.s32 	%rd3, %r4;
	setp.le.u64 	%p1, %rd30, %rd3;
	@%p1 bra 	$L__BB0_14;
	setp.eq.s64 	%p2, %rd27, 0;
	mov.f32 	%f111, 0f00000000;
	@%p2 bra 	$L__BB0_13;
	mul.lo.s64 	%rd4, %rd27, %rd3;
	and.b64  	%rd5, %rd27, 15;
	setp.lt.u64 	%p3, %rd27, 16;
	mov.f32 	%f111, 0f00000000;
	mov.b64 	%rd139, 0;
	@%p3 bra 	$L__BB0_5;
	and.b64  	%rd139, %rd27, -16;
	add.s64 	%rd136, %rd1, 32;
	shl.b64 	%rd32, %rd4, 2;
	add.s64 	%rd33, %rd32, %rd2;
	add.s64 	%rd135, %rd33, 32;
	mov.f32 	%f111, 0f00000000;
	mov.u64 	%rd137, %rd139;
$L__BB0_4:
	.pragma "nounroll";
	ld.global.nc.f32 	%f18, [%rd135+-32];
	ld.global.nc.f32 	%f19, [%rd136+-32];
	fma.rn.f32 	%f20, %f18, %f19, %f111;
	ld.global.nc.f32 	%f21, [%rd135+-28];
	ld.global.nc.f32 	%f22, [%rd136+-28];
	fma.rn.f32 	%f23, %f21, %f22, %f20;
	ld.global.nc.f32 	%f24, [%rd135+-24];
	ld.global.nc.f32 	%f25, [%rd136+-24];
	fma.rn.f32 	%f26, %f24, %f25, %f23;
	ld.global.nc.f32 	%f27, [%rd135+-20];
	ld.global.nc.f32 	%f28, [%rd136+-20];
	fma.rn.f32 	%f29, %f27, %f28, %f26;
	ld.global.nc.f32 	%f30, [%rd135+-16];
	ld.global.nc.f32 	%f31, [%rd136+-16];
	fma.rn.f32 	%f32, %f30, %f31, %f29;
	ld.global.nc.f32 	%f33, [%rd135+-12];
	ld.global.nc.f32 	%f34, [%rd136+-12];
	fma.rn.f32 	%f35, %f33, %f34, %f32;
	ld.global.nc.f32 	%f36, [%rd135+-8];
	ld.global.nc.f32 	%f37, [%rd136+-8];
	fma.rn.f32 	%f38, %f36, %f37, %f35;
	ld.global.nc.f32 	%f39, [%rd135+-4];
	ld.global.nc.f32 	%f40, [%rd136+-4];
	fma.rn.f32 	%f41, %f39, %f40, %f38;
	ld.global.nc.f32 	%f42, [%rd135];
	ld.global.nc.f32 	%f43, [%rd136];
	fma.rn.f32 	%f44, %f42, %f43, %f41;
	ld.global.nc.f32 	%f45, [%rd135+4];
	ld.global.nc.f32 	%f46, [%rd136+4];
	fma.rn.f32 	%f47, %f45, %f46, %f44;
	ld.global.nc.f32 	%f48, [%rd135+8];
	ld.global.nc.f32 	%f49, [%rd136+8];
	fma.rn.f32 	%f50, %f48, %f49, %f47;
	ld.global.nc.f32 	%f51, [%rd135+12];
	ld.global.nc.f32 	%f52, [%rd136+12];
	fma.rn.f32 	%f53, %f51, %f52, %f50;
	ld.global.nc.f32 	%f54, [%rd135+16];
	ld.global.nc.f32 	%f55, [%rd136+16];
	fma.rn.f32 	%f56, %f54, %f55, %f53;
	ld.global.nc.f32 	%f57, [%rd135+20];
	ld.global.nc.f32 	%f58, [%rd136+20];
	fma.rn.f32 	%f59, %f57, %f58, %f56;
	ld.global.nc.f32 	%f60, [%rd135+24];
	ld.global.nc.f32 	%f61, [%rd136+24];
	fma.rn.f32 	%f62, %f60, %f61, %f59;
	ld.global.nc.f32 	%f63, [%rd135+28];
	ld.global.nc.f32 	%f64, [%rd136+28];
	fma.rn.f32 	%f111, %f63, %f64, %f62;
	add.s64 	%rd137, %rd137, -16;
	add.s64 	%rd136, %rd136, 64;
	add.s64 	%rd135, %rd135, 64;
	setp.ne.s64 	%p4, %rd137, 0;
	@%p4 bra 	$L__BB0_4;
$L__BB0_5:
	setp.eq.s64 	%p5, %rd5, 0;
	@%p5 bra 	$L__BB0_13;
	and.b64  	%rd16, %rd27, 7;
	setp.lt.u64 	%p6, %rd5, 8;
	@%p6 bra 	$L__BB0_8;
	add.s64 	%rd34, %rd139, %rd4;
	shl.b64 	%rd35, %rd34, 2;
	add.s64 	%rd36, %rd2, %rd35;
	ld.global.nc.f32 	%f66, [%rd36];
	shl.b64 	%rd37, %rd139, 2;
	add.s64 	%rd38, %rd1, %rd37;
	ld.global.nc.f32 	%f67, [%rd38];
	fma.rn.f32 	%f68, %f66, %f67, %f111;
	add.s64 	%rd39, %rd139, 1;
	and.b64  	%rd40, %rd39, 4294967295;
	add.s64 	%rd41, %rd40, %rd4;
	shl.b64 	%rd42, %rd41, 2;
	add.s64 	%rd43, %rd2, %rd42;
	ld.global.nc.f32 	%f69, [%rd43];
	shl.b64 	%rd44, %rd39, 2;
	and.b64  	%rd45, %rd44, 17179869180;
	add.s64 	%rd46, %rd1, %rd45;
	ld.global.nc.f32 	%f70, [%rd46];
	fma.rn.f32 	%f71, %f69, %f70, %f68;
	add.s64 	%rd47, %rd139, 2;
	and.b64  	%rd48, %rd47, 4294967295;
	add.s64 	%rd49, %rd48, %rd4;
	shl.b64 	%rd50, %rd49, 2;
	add.s64 	%rd51, %rd2, %rd50;
	ld.global.nc.f32 	%f72, [%rd51];
	shl.b64 	%rd52, %rd47, 2;
	and.b64  	%rd53, %rd52, 17179869180;
	add.s64 	%rd54, %rd1, %rd53;
	ld.global.nc.f32 	%f73, [%rd54];
	fma.rn.f32 	%f74, %f72, %f73, %f71;
	add.s64 	%rd55, %rd139, 3;
	and.b64  	%rd56, %rd55, 4294967295;
	add.s64 	%rd57, %rd56, %rd4;
	shl.b64 	%rd58, %rd57, 2;
	add.s64 	%rd59, %rd2, %rd58;
	ld.global.nc.f32 	%f75, [%rd59];
	shl.b64 	%rd60, %rd55, 2;
	and.b64  	%rd61, %rd60, 17179869180;
	add.s64 	%rd62, %rd1, %rd61;
	ld.global.nc.f32 	%f76, [%rd62];
	fma.rn.f32 	%f77, %f75, %f76, %f74;
	add.s64 	%rd63, %rd139, 4;
	and.b64  	%rd64, %rd63, 4294967295;
	add.s64 	%rd65, %rd64, %rd4;
	shl.b64 	%rd66, %rd65, 2;
	add.s64 	%rd67, %rd2, %rd66;
	ld.global.nc.f32 	%f78, [%rd67];
	shl.b64 	%rd68, %rd63, 2;
	and.b64  	%rd69, %rd68, 17179869180;
	add.s64 	%rd70, %rd1, %rd69;
	ld.global.nc.f32 	%f79, [%rd70];
	fma.rn.f32 	%f80, %f78, %f79, %f77;
	add.s64 	%rd71, %rd139, 5;
	and.b64  	%rd72, %rd71, 4294967295;
	add.s64 	%rd73, %rd72, %rd4;
	shl.b64 	%rd74, %rd73, 2;
	add.s64 	%rd75, %rd2, %rd74;
	ld.global.nc.f32 	%f81, [%rd75];
	shl.b64 	%rd76, %rd71, 2;
	and.b64  	%rd77, %rd76, 17179869180;
	add.s64 	%rd78, %rd1, %rd77;
	ld.global.nc.f32 	%f82, [%rd78];
	fma.rn.f32 	%f83, %f81, %f82, %f80;
	add.s64 	%rd79, %rd139, 6;
	and.b64  	%rd80, %rd79, 4294967295;
	add.s64 	%rd81, %rd80, %rd4;
	shl.b64 	%rd82, %rd81, 2;
	add.s64 	%rd83, %rd2, %rd82;
	ld.global.nc.f32 	%f84, [%rd83];
	shl.b64 	%rd84, %rd79, 2;
	and.b64  	%rd85, %rd84, 17179869180;
	add.s64 	%rd86, %rd1, %rd85;
	ld.global.nc.f32 	%f85, [%rd86];
	fma.rn.f32 	%f86, %f84, %f85, %f83;
	add.s64 	%rd87, %rd139, 7;
	and.b64  	%rd88, %rd87, 4294967295;
	add.s64 	%rd89, %rd88, %rd4;
	shl.b64 	%rd90, %rd89, 2;
	add.s64 	%rd91, %rd2, %rd90;
	ld.global.nc.f32 	%f87, [%rd91];
	shl.b64 	%rd92, %rd87, 2;
	and.b64  	%rd93, %rd92, 17179869180;
	add.s64 	%rd94, %rd1, %rd93;
	ld.global.nc.f32 	%f88, [%rd94];
	fma.rn.f32 	%f111, %f87, %f88, %f86;
	add.s64 	%rd95, %rd139, 8;
	and.b64  	%rd139, %rd95, 4294967295;
$L__BB0_8:
	setp.eq.s64 	%p7, %rd16, 0;
	@%p7 bra 	$L__BB0_13;
	and.b64  	%rd141, %rd27, 3;
	setp.lt.u64 	%p8, %rd16, 4;
	@%p8 bra 	$L__BB0_11;
	add.s64 	%rd96, %rd139, %rd4;
	shl.b64 	%rd97, %rd96, 2;
	add.s64 	%rd98, %rd2, %rd97;
	ld.global.nc.f32 	%f90, [%rd98];
	shl.b64 	%rd99, %rd139, 2;
	add.s64 	%rd100, %rd1, %rd99;
	ld.global.nc.f32 	%f91, [%rd100];
	fma.rn.f32 	%f92, %f90, %f91, %f111;
	add.s64 	%rd101, %rd139, 1;
	and.b64  	%rd102, %rd101, 4294967295;
	add.s64 	%rd103, %rd102, %rd4;
	shl.b64 	%rd104, %rd103, 2;
	add.s64 	%rd105, %rd2, %rd104;
	ld.global.nc.f32 	%f93, [%rd105];
	shl.b64 	%rd106, %rd101, 2;
	and.b64  	%rd107, %rd106, 17179869180;
	add.s64 	%rd108, %rd1, %rd107;
	ld.global.nc.f32 	%f94, [%rd108];
	fma.rn.f32 	%f95, %f93, %f94, %f92;
	add.s64 	%rd109, %rd139, 2;
	and.b64  	%rd110, %rd109, 4294967295;
	add.s64 	%rd111, %rd110, %rd4;
	shl.b64 	%rd112, %rd111, 2;
	add.s64 	%rd113, %rd2, %rd112;
	ld.global.nc.f32 	%f96, [%rd113];
	shl.b64 	%rd114, %rd109, 2;
	and.b64  	%rd115, %rd114, 17179869180;
	add.s64 	%rd116, %rd1, %rd115;
	ld.global.nc.f32 	%f97, [%rd116];
	fma.rn.f32 	%f98, %f96, %f97, %f95;
	add.s64 	%rd117, %rd139, 3;
	and.b64  	%rd118, %rd117, 4294967295;
	add.s64 	%rd119, %rd118, %rd4;
	shl.b64 	%rd120, %rd119, 2;
	add.s64 	%rd121, %rd2, %rd120;
	ld.global.nc.f32 	%f99, [%rd121];
	shl.b64 	%rd122, %rd117, 2;
	and.b64  	%rd123, %rd122, 17179869180;
	add.s64 	%rd124, %rd1, %rd123;
	ld.global.nc.f32 	%f100, [%rd124];
	fma.rn.f32 	%f111, %f99, %f100, %f98;
	add.s64 	%rd125, %rd139, 4;
	and.b64  	%rd139, %rd125, 4294967295;
$L__BB0_11:
	setp.eq.s64 	%p9, %rd141, 0;
	@%p9 bra 	$L__BB0_13;
$L__BB0_12:
	.pragma "nounroll";
	add.s64 	%rd126, %rd139, %rd4;
	shl.b64 	%rd127, %rd126, 2;
	add.s64 	%rd128, %rd2, %rd127;
	ld.global.nc.f32 	%f101, [%rd128];
	shl.b64 	%rd129, %rd139, 2;
	add.s64 	%rd130, %rd1, %rd129;
	ld.global.nc.f32 	%f102, [%rd130];
	fma.rn.f32 	%f111, %f101, %f102, %f111;
	add.s64 	%rd131, %rd139, 1;
	and.b64  	%rd139, %rd131, 4294967295;
	add.s64 	%rd141, %rd141, -1;
	setp.ne.s64 	%p10, %rd141, 0;
	@%p10 bra 	$L__BB0_12;
$L__BB0_13:
	cvta.to.global.u64 	%rd132, %rd26;
	shl.b64 	%rd133, %rd3, 2;
	add.s64 	%rd134, %rd132, %rd133;
	st.global.f32 	[%rd134], %f111;
$L__BB0_14:
	ret;

}


// ===== COMPILED SASS (sm_100) =====

	.target	sm_100

	.elftype	@"ET_EXEC"


//--------------------- .note.nv.tkinfo           --------------------------
	.section	.note.nv.tkinfo,"",@"SHT_NOTE"
	.sectionflags	@"SHF_NOTE_NV_TKINFO"
	.tkinfo
        /*0018*/ 	.word	0x00000002
        /*0030*/ 	.string	""
        /*0030*/ 	.string	"ptxas"
        /*0030*/ 	.string	"Cuda compilation tools, release 13.0, V13.0.88"
        /*0030*/ 	.string	"Build cuda_13.0.r13.0/compiler.36424714_0"
        /*0030*/ 	.string	"-arch sm_100 -m 64 "



//--------------------- .note.nv.cuinfo           --------------------------
	.section	.note.nv.cuinfo,"",@"SHT_NOTE"
	.sectionflags	@"SHF_NOTE_NV_CUINFO"
        /*0018*/ 	.short	0x0002
        /*001a*/ 	.short	0x0064
        /*001c*/ 	.short	0x0082
	.zero		2


//--------------------- .nv.info                  --------------------------
	.section	.nv.info,"",@"SHT_CUDA_INFO"
	.align	4


	//----- nvinfo : EIATTR_REGCOUNT
	.align		4
        /*0000*/ 	.byte	0x04, 0x2f
        /*0002*/ 	.short	(.L_1 - .L_0)
	.align		4
.L_0:
        /*0004*/ 	.word	index@(_Z8mat_vectPKfS0_Pfmm)
        /*0008*/ 	.word	0x00000020


	//----- nvinfo : EIATTR_FRAME_SIZE
	.align		4
.L_1:
        /*000c*/ 	.byte	0x04, 0x11
        /*000e*/ 	.short	(.L_3 - .L_2)
	.align		4
.L_2:
        /*0010*/ 	.word	index@(_Z8mat_vectPKfS0_Pfmm)
        /*0014*/ 	.word	0x00000000


	//----- nvinfo : EIATTR_MIN_STACK_SIZE
	.align		4
.L_3:
        /*0018*/ 	.byte	0x04, 0x12
        /*001a*/ 	.short	(.L_5 - .L_4)
	.align		4
.L_4:
        /*001c*/ 	.word	index@(_Z8mat_vectPKfS0_Pfmm)
        /*0020*/ 	.word	0x00000000
.L_5:


//--------------------- .nv.compat                --------------------------
	.section	.nv.compat,"",@"SHT_CUDA_COMPAT_INFO"
	.align	4
        /*0000*/ 	.byte	0x02, 0x09, 0x00, 0x00, 0x02, 0x02, 0x01, 0x00, 0x02, 0x05, 0x05, 0x00, 0x03, 0x07, 0x01, 0x01
        /*0010*/ 	.byte	0x02, 0x03, 0x00, 0x00, 0x02, 0x06, 0x01, 0x00, 0x04, 0x0b, 0x08, 0x00, 0x09, 0x00, 0x00, 0x00
        /*0020*/ 	.byte	0x00, 0x00, 0x00, 0x00


//--------------------- .nv.info._Z8mat_vectPKfS0_Pfmm --------------------------
	.section	.nv.info._Z8mat_vectPKfS0_Pfmm,"",@"SHT_CUDA_INFO"
	.sectionflags	@""
	.align	4


	//----- nvinfo : EIATTR_CUDA_API_VERSION
	.align		4
        /*0000*/ 	.byte	0x04, 0x37
        /*0002*/ 	.short	(.L_7 - .L_6)
.L_6:
        /*0004*/ 	.word	0x00000082


	//----- nvinfo : EIATTR_KPARAM_INFO
	.align		4
.L_7:
        /*0008*/ 	.byte	0x04, 0x17
        /*000a*/ 	.short	(.L_9 - .L_8)
.L_8:
        /*000c*/ 	.word	0x00000000
        /*0010*/ 	.short	0x0004
        /*0012*/ 	.short	0x0020
        /*0014*/ 	.byte	0x00, 0xf0, 0x21, 0x00


	//----- nvinfo : EIATTR_KPARAM_INFO
	.align		4
.L_9:
        /*0018*/ 	.byte	0x04, 0x17
        /*001a*/ 	.short	(.L_11 - .L_10)
.L_10:
        /*001c*/ 	.word	0x00000000
        /*0020*/ 	.short	0x0003
        /*0022*/ 	.short	0x0018
        /*0024*/ 	.byte	0x00, 0xf0, 0x21, 0x00


	//----- nvinfo : EIATTR_KPARAM_INFO
	.align		4
.L_11:
        /*0028*/ 	.byte	0x04, 0x17
        /*002a*/ 	.short	(.L_13 - .L_12)
.L_12:
        /*002c*/ 	.word	0x00000000
        /*0030*/ 	.short	0x0002
        /*0032*/ 	.short	0x0010
        /*0034*/ 	.byte	0x00, 0xf5, 0x21, 0x00


	//----- nvinfo : EIATTR_KPARAM_INFO
	.align		4
.L_13:
        /*0038*/ 	.byte	0x04, 0x17
        /*003a*/ 	.short	(.L_15 - .L_14)
.L_14:
        /*003c*/ 	.word	0x00000000
        /*0040*/ 	.short	0x0001
        /*0042*/ 	.short	0x0008
        /*0044*/ 	.byte	0x00, 0xf5, 0x21, 0x00


	//----- nvinfo : EIATTR_KPARAM_INFO
	.align		4
.L_15:
        /*0048*/ 	.byte	0x04, 0x17
        /*004a*/ 	.short	(.L_17 - .L_16)
.L_16:
        /*004c*/ 	.word	0x00000000
        /*0050*/ 	.short	0x0000
        /*0052*/ 	.short	0x0000
        /*0054*/ 	.byte	0x00, 0xf5, 0x21, 0x00


	//----- nvinfo : EIATTR_SPARSE_MMA_MASK
	.align		4
.L_17:
        /*0058*/ 	.byte	0x03, 0x50
        /*005a*/ 	.short	0x0000


	//----- nvinfo : EIATTR_MAXREG_COUNT
	.align		4
        /*005c*/ 	.byte	0x03, 0x1b
        /*005e*/ 	.short	0x00ff


	//----- nvinfo : EIATTR_MERCURY_ISA_VERSION
	.align		4
        /*0060*/ 	.byte	0x03, 0x5f
        /*0062*/ 	.short	0x0101


	//----- nvinfo : EIATTR_VRC_CTA_INIT_COUNT
	.align		4
        /*0064*/ 	.byte	0x02, 0x4a
	.zero		1
	.zero		1


	//----- nvinfo : EIATTR_EXIT_INSTR_OFFSETS
	.align		4
        /*0068*/ 	.byte	0x04, 0x1c
        /*006a*/ 	.short	(.L_19 - .L_18)


	//   ....[0]....
.L_18:
        /*006c*/ 	.word	0x00000090


	//   ....[1]....
        /*0070*/ 	.word	0x00001510


	//----- nvinfo : EIATTR_CBANK_PARAM_SIZE
	.align		4
.L_19:
        /*0074*/ 	.byte	0x03, 0x19
        /*0076*/ 	.short	0x0028


	//----- nvinfo : EIATTR_PARAM_CBANK
	.align		4
        /*0078*/ 	.byte	0x04, 0x0a
        /*007a*/ 	.short	(.L_21 - .L_20)
	.align		4
.L_20:
        /*007c*/ 	.word	index@(.nv.constant0._Z8mat_vectPKfS0_Pfmm)
        /*0080*/ 	.short	0x0380
        /*0082*/ 	.short	0x0028


	//----- nvinfo : EIATTR_SW_WAR
	.align		4
.L_21:
        /*0084*/ 	.byte	0x04, 0x36
        /*0086*/ 	.short	(.L_23 - .L_22)
.L_22:
        /*0088*/ 	.word	0x00000008
.L_23:


//--------------------- .nv.callgraph             --------------------------
	.section	.nv.callgraph,"",@"SHT_CUDA_CALLGRAPH"
	.align	4
	.sectionentsize	8
	.align		4
        /*0000*/ 	.word	0x00000000
	.align		4
        /*0004*/ 	.word	0xffffffff
	.align		4
        /*0008*/ 	.word	0x00000000
	.align		4
        /*000c*/ 	.word	0xfffffffe
	.align		4
        /*0010*/ 	.word	0x00000000
	.align		4
        /*0014*/ 	.word	0xfffffffd
	.align		4
        /*0018*/ 	.word	0x00000000
	.align		4
        /*001c*/ 	.word	0xfffffffc


//--------------------- .text._Z8mat_vectPKfS0_Pfmm --------------------------
	.section	.text._Z8mat_vectPKfS0_Pfmm,"ax",@progbits
	.align	128
        .global         _Z8mat_vectPKfS0_Pfmm
        .type           _Z8mat_vectPKfS0_Pfmm,@function
        .size           _Z8mat_vectPKfS0_Pfmm,(.L_x_7 - _Z8mat_vectPKfS0_Pfmm)
        .other          _Z8mat_vectPKfS0_Pfmm,@"STO_CUDA_ENTRY STV_DEFAULT"
_Z8mat_vectPKfS0_Pfmm:
.text._Z8mat_vectPKfS0_Pfmm:
[----:B------:R-:W-:Y:S01]  /*0000*/  LDC R1, c[0x0][0x37c] ;  /* 0x0000df00ff017b82 */ /* 0x000fe20000000800 */
[----:B------:R-:W0:Y:S07]  /*0010*/  S2R R3, SR_TID.X ;  /* 0x0000000000037919 */ /* 0x000e2e0000002100 */
[----:B------:R-:W0:Y:S01]  /*0020*/  S2UR UR4, SR_CTAID.X ;  /* 0x00000000000479c3 */ /* 0x000e220000002500 */
[----:B------:R-:W1:Y:S07]  /*0030*/  LDCU.64 UR6, c[0x0][0x398] ;  /* 0x00007300ff0677ac */ /* 0x000e6e0008000a00 */
[----:B------:R-:W0:Y:S02]  /*0040*/  LDC R0, c[0x0][0x360] ;  /* 0x0000d800ff007b82 */ /* 0x000e240000000800 */
[----:B0-----:R-:W-:-:S05]  /*0050*/  IMAD R0, R0, UR4, R3 ;  /* 0x0000000400007c24 */ /* 0x001fca000f8e0203 */
[----:B-1----:R-:W-:Y:S02]  /*0060*/  ISETP.GE.U32.AND P0, PT, R0, UR6, PT ;  /* 0x0000000600007c0c */ /* 0x002fe4000bf06070 */
[----:B------:R-:W-:-:S04]  /*0070*/  SHF.R.S32.HI R3, RZ, 0x1f, R0 ;  /* 0x0000001fff037819 */ /* 0x000fc80000011400 */
[----:B------:R-:W-:-:S13]  /*0080*/  ISETP.GE.U32.AND.EX P0, PT, R3, UR7, PT, P0 ;  /* 0x0000000703007c0c */ /* 0x000fda000bf06100 */
[----:B------:R-:W-:Y:S05]  /*0090*/  @P0 EXIT ;  /* 0x000000000000094d */ /* 0x000fea0003800000 */
[----:B------:R-:W0:Y:S01]  /*00a0*/  LDCU.64 UR8, c[0x0][0x3a0] ;  /* 0x00007400ff0877ac */ /* 0x000e220008000a00 */
[----:B------:R-:W-:Y:S01]  /*00b0*/  IMAD.MOV.U32 R4, RZ, RZ, RZ ;  /* 0x000000ffff047224 */ /* 0x000fe200078e00ff */
[----:B------:R-:W1:Y:S01]  /*00c0*/  LDCU.64 UR20, c[0x0][0x358] ;  /* 0x00006b00ff1477ac */ /* 0x000e620008000a00 */
[----:B0-----:R-:W-:-:S04]  /*00d0*/  UISETP.NE.U32.AND UP0, UPT, UR8, URZ, UPT ;  /* 0x000000ff0800728c */ /* 0x001fc8000bf05070 */
[----:B------:R-:W-:-:S09]  /*00e0*/  UISETP.NE.AND.EX UP0, UPT, UR9, URZ, UPT, UP0 ;  /* 0x000000ff0900728c */ /* 0x000fd2000bf05300 */
[----:B-1----:R-:W-:Y:S05]  /*00f0*/  BRA.U !UP0, `(.L_x_0) ;  /* 0x0000001108f47547 */ /* 0x002fea000b800000 */
[----:B------:R-:W-:Y:S02]  /*0100*/  UISETP.GE.U32.AND UP0, UPT, UR8, 0x10, UPT ;  /* 0x000000100800788c */ /* 0x000fe4000bf06070 */
[----:B------:R-:W-:Y:S01]  /*0110*/  IMAD R5, R3, UR8, RZ ;  /* 0x0000000803057c24 */ /* 0x000fe2000f8e02ff */
[----:B------:R-:W-:Y:S02]  /*0120*/  ULOP3.LUT UR10, UR8, 0xf, URZ, 0xc0, !UPT ;  /* 0x0000000f080a7892 */ /* 0x000fe4000f8ec0ff */
[C---:B------:R-:W-:Y:S01]  /*0130*/  IMAD.WIDE.U32 R12, R0.reuse, UR8, RZ ;  /* 0x00000008000c7c25 */ /* 0x040fe2000f8e00ff */
[----:B------:R-:W-:Y:S02]  /*0140*/  UISETP.GE.U32.AND.EX UP0, UPT, UR9, URZ, UPT, UP0 ;  /* 0x000000ff0900728c */ /* 0x000fe4000bf06100 */
[----:B------:R-:W-:Y:S01]  /*0150*/  UISETP.NE.U32.AND UP1, UPT, UR10, URZ, UPT ;  /* 0x000000ff0a00728c */ /* 0x000fe2000bf25070 */
[----:B------:R-:W-:Y:S01]  /*0160*/  IMAD R5, R0, UR9, R5 ;  /* 0x0000000900057c24 */ /* 0x000fe2000f8e0205 */
[----:B------:R-:W-:Y:S01]  /*0170*/  UMOV UR4, URZ ;  /* 0x000000ff00047c82 */ /* 0x000fe20008000000 */
[----:B------:R-:W-:Y:S01]  /*0180*/  IMAD.MOV.U32 R4, RZ, RZ, RZ ;  /* 0x000000ffff047224 */ /* 0x000fe200078e00ff */
[----:B------:R-:W-:Y:S01]  /*0190*/  UISETP.NE.AND.EX UP1, UPT, URZ, URZ, UPT, UP1 ;  /* 0x000000ffff00728c */ /* 0x000fe2000bf25310 */
[----:B------:R-:W-:Y:S01]  /*01a0*/  IMAD.IADD R2, R13, 0x1, R5 ;  /* 0x000000010d027824 */ /* 0x000fe200078e0205 */
[----:B------:R-:W-:Y:S01]  /*01b0*/  UMOV UR6, URZ ;  /* 0x000000ff00067c82 */ /* 0x000fe20008000000 */
[----:B------:R-:W-:Y:S08]  /*01c0*/  BRA.U !UP0, `(.L_x_1) ;  /* 0x00000005081c7547 */ /* 0x000ff0000b800000 */
[----:B------:R-:W0:Y:S01]  /*01d0*/  LDCU.128 UR12, c[0x0][0x380] ;  /* 0x00007000ff0c77ac */ /* 0x000e220008000c00 */
[----:B------:R-:W-:Y:S01]  /*01e0*/  HFMA2 R4, -RZ, RZ, 0, 0 ;  /* 0x00000000ff047431 */ /* 0x000fe200000001ff */
[----:B------:R-:W1:Y:S01]  /*01f0*/  LDCU UR6, c[0x0][0x3a4] ;  /* 0x00007480ff0677ac */ /* 0x000e620008000800 */
[----:B------:R-:W-:Y:S01]  /*0200*/  ULOP3.LUT UR4, UR8, 0xfffffff0, URZ, 0xc0, !UPT ;  /* 0xfffffff008047892 */ /* 0x000fe2000f8ec0ff */
[----:B0-----:R-:W-:Y:S01]  /*0210*/  LEA R6, P0, R12, UR12, 0x2 ;  /* 0x0000000c0c067c11 */ /* 0x001fe2000f8010ff */
[----:B------:R-:W-:-:S03]  /*0220*/  UIADD3 UR5, UP0, UPT, UR14, 0x20, URZ ;  /* 0x000000200e057890 */ /* 0x000fc6000ff1e0ff */
[----:B------:R-:W-:Y:S01]  /*0230*/  IADD3 R6, P1, PT, R6, 0x20, RZ ;  /* 0x0000002006067810 */ /* 0x000fe20007f3e0ff */
[----:B------:R-:W-:Y:S01]  /*0240*/  UIADD3.X UR7, UPT, UPT, URZ, UR15, URZ, UP0, !UPT ;  /* 0x0000000fff077290 */ /* 0x000fe200087fe4ff */
[----:B------:R-:W-:Y:S01]  /*0250*/  LEA.HI.X R7, R12, UR13, R2, 0x2, P0 ;  /* 0x0000000d0c077c11 */ /* 0x000fe200080f1402 */
[----:B------:R-:W-:Y:S01]  /*0260*/  IMAD.U32 R8, RZ, RZ, UR5 ;  /* 0x00000005ff087e24 */ /* 0x000fe2000f8e00ff */
[----:B------:R-:W-:-:S03]  /*0270*/  UMOV UR5, UR4 ;  /* 0x0000000400057c82 */ /* 0x000fc60008000000 */
[----:B------:R-:W-:Y:S02]  /*0280*/  IMAD.X R7, RZ, RZ, R7, P1 ;  /* 0x000000ffff077224 */ /* 0x000fe400008e0607 */
[----:B------:R-:W-:Y:S01]  /*0290*/  IMAD.U32 R9, RZ, RZ, UR7 ;  /* 0x00000007ff097e24 */ /* 0x000fe2000f8e00ff */
[----:B-1----:R-:W-:-:S06]  /*02a0*/  UMOV UR7, UR6 ;  /* 0x0000000600077c82 */ /* 0x002fcc0008000000 */
.L_x_2:
[----:B------:R-:W2:Y:S04]  /*02b0*/  LDG.E.CONSTANT R17, desc[UR20][R6.64+-0x20] ;  /* 0xffffe01406117981 */ /* 0x000ea8000c1e9900 */
[----:B------:R-:W2:Y:S04]  /*02c0*/  LDG.E.CONSTANT R24, desc[UR20][R8.64+-0x20] ;  /* 0xffffe01408187981 */ /* 0x000ea8000c1e9900 */
[----:B------:R-:W3:Y:S04]  /*02d0*/  LDG.E.CONSTANT R26, desc[UR20][R6.64+-0x1c] ;  /* 0xffffe414061a7981 */ /* 0x000ee8000c1e9900 */
[----:B------:R-:W3:Y:S04]  /*02e0*/  LDG.E.CONSTANT R25, desc[UR20][R8.64+-0x1c] ;  /* 0xffffe41408197981 */ /* 0x000ee8000c1e9900 */
[----:B------:R-:W4:Y:S04]  /*02f0*/  LDG.E.CONSTANT R19, desc[UR20][R6.64+-0x18] ;  /* 0xffffe81406137981 */ /* 0x000f28000c1e9900 */
[----:B------:R-:W4:Y:S04]  /*0300*/  LDG.E.CONSTANT R18, desc[UR20][R8.64+-0x18] ;  /* 0xffffe81408127981 */ /* 0x000f28000c1e9900 */
[----:B------:R-:W5:Y:S04]  /*0310*/  LDG.E.CONSTANT R20, desc[UR20][R6.64+-0x14] ;  /* 0xffffec1406147981 */ /* 0x000f68000c1e9900 */
        /* <DEDUP_REMOVED lines=8> */
[----:B------:R-:W5:Y:S01]  /*03a0*/  LDG.E.CONSTANT R16, desc[UR20][R8.64+-0x4] ;  /* 0xfffffc1408107981 */ /* 0x000f62000c1e9900 */
[----:B--2---:R-:W-:-:S03]  /*03b0*/  FFMA R17, R17, R24, R4 ;  /* 0x0000001811117223 */ /* 0x004fc60000000004 */
[----:B------:R-:W2:Y:S01]  /*03c0*/  LDG.E.CONSTANT R4, desc[UR20][R8.64] ;  /* 0x0000001408047981 */ /* 0x000ea2000c1e9900 */
[----:B---3--:R-:W-:-:S03]  /*03d0*/  FFMA R26, R26, R25, R17 ;  /* 0x000000191a1a7223 */ /* 0x008fc60000000011 */
[----:B------:R-:W2:Y:S01]  /*03e0*/  LDG.E.CONSTANT R17, desc[UR20][R6.64] ;  /* 0x0000001406117981 */ /* 0x000ea2000c1e9900 */
[----:B----4-:R-:W-:-:S03]  /*03f0*/  FFMA R25, R19, R18, R26 ;  /* 0x0000001213197223 */ /* 0x010fc6000000001a */
[----:B------:R-:W3:Y:S04]  /*0400*/  LDG.E.CONSTANT R18, desc[UR20][R6.64+0x4] ;  /* 0x0000041406127981 */ /* 0x000ee8000c1e9900 */
[----:B------:R-:W3:Y:S01]  /*0410*/  LDG.E.CONSTANT R19, desc[UR20][R8.64+0x4] ;  /* 0x0000041408137981 */ /* 0x000ee2000c1e9900 */
[----:B-----5:R-:W-:-:S03]  /*0420*/  FFMA R25, R20, R21, R25 ;  /* 0x0000001514197223 */ /* 0x020fc60000000019 */
[----:B------:R-:W4:Y:S04]  /*0430*/  LDG.E.CONSTANT R20, desc[UR20][R6.64+0x8] ;  /* 0x0000081406147981 */ /* 0x000f28000c1e9900 */
[----:B------:R-:W4:Y:S01]  /*0440*/  LDG.E.CONSTANT R21, desc[UR20][R8.64+0x8] ;  /* 0x0000081408157981 */ /* 0x000f22000c1e9900 */
[----:B------:R-:W-:-:S03]  /*0450*/  FFMA R24, R22, R23, R25 ;  /* 0x0000001716187223 */ /* 0x000fc60000000019 */
[----:B------:R-:W5:Y:S04]  /*0460*/  LDG.E.CONSTANT R22, desc[UR20][R6.64+0xc] ;  /* 0x00000c1406167981 */ /* 0x000f68000c1e9900 */
[----:B------:R-:W5:Y:S01]  /*0470*/  LDG.E.CONSTANT R23, desc[UR20][R8.64+0xc] ;  /* 0x00000c1408177981 */ /* 0x000f62000c1e9900 */
[----:B------:R-:W-:-:S03]  /*0480*/  FFMA R24, R5, R10, R24 ;  /* 0x0000000a05187223 */ /* 0x000fc60000000018 */
[----:B------:R-:W5:Y:S04]  /*0490*/  LDG.E.CONSTANT R5, desc[UR20][R6.64+0x10] ;  /* 0x0000101406057981 */ /* 0x000f68000c1e9900 */
[----:B------:R-:W5:Y:S01]  /*04a0*/  LDG.E.CONSTANT R10, desc[UR20][R8.64+0x10] ;  /* 0x00001014080a7981 */ /* 0x000f62000c1e9900 */
[----:B------:R-:W-:-:S03]  /*04b0*/  FFMA R26, R11, R14, R24 ;  /* 0x0000000e0b1a7223 */ /* 0x000fc60000000018 */
[----:B------:R-:W5:Y:S04]  /*04c0*/  LDG.E.CONSTANT R24, desc[UR20][R6.64+0x14] ;  /* 0x0000141406187981 */ /* 0x000f68000c1e9900 */
[----:B------:R-:W5:Y:S04]  /*04d0*/  LDG.E.CONSTANT R25, desc[UR20][R8.64+0x14] ;  /* 0x0000141408197981 */ /* 0x000f68000c1e9900 */
[----:B------:R-:W5:Y:S01]  /*04e0*/  LDG.E.CONSTANT R11, desc[UR20][R6.64+0x18] ;  /* 0x00001814060b7981 */ /* 0x000f62000c1e9900 */
[----:B------:R-:W-:-:S03]  /*04f0*/  FFMA R26, R15, R16, R26 ;  /* 0x000000100f1a7223 */ /* 0x000fc6000000001a */
[----:B------:R-:W5:Y:S04]  /*0500*/  LDG.E.CONSTANT R14, desc[UR20][R8.64+0x18] ;  /* 0x00001814080e7981 */ /* 0x000f68000c1e9900 */
[----:B------:R0:W5:Y:S04]  /*0510*/  LDG.E.CONSTANT R15, desc[UR20][R6.64+0x1c] ;  /* 0x00001c14060f7981 */ /* 0x000168000c1e9900 */
[----:B------:R1:W5:Y:S01]  /*0520*/  LDG.E.CONSTANT R16, desc[UR20][R8.64+0x1c] ;  /* 0x00001c1408107981 */ /* 0x000362000c1e9900 */
[----:B------:R-:W-:-:S04]  /*0530*/  UIADD3 UR5, UP0, UPT, UR5, -0x10, URZ ;  /* 0xfffffff005057890 */ /* 0x000fc8000ff1e0ff */
[----:B------:R-:W-:Y:S02]  /*0540*/  UIADD3.X UR7, UPT, UPT, UR7, -0x1, URZ, UP0, !UPT ;  /* 0xffffffff07077890 */ /* 0x000fe400087fe4ff */
[----:B------:R-:W-:-:S04]  /*0550*/  UISETP.NE.U32.AND UP0, UPT, UR5, URZ, UPT ;  /* 0x000000ff0500728c */ /* 0x000fc8000bf05070 */
[----:B------:R-:W-:Y:S01]  /*0560*/  UISETP.NE.AND.EX UP0, UPT, UR7, URZ, UPT, UP0 ;  /* 0x000000ff0700728c */ /* 0x000fe2000bf05300 */
[----:B0-----:R-:W-:Y:S02]  /*0570*/  IADD3 R6, P1, PT, R6, 0x40, RZ ;  /* 0x0000004006067810 */ /* 0x001fe40007f3e0ff */
[----:B-1----:R-:W-:-:S03]  /*0580*/  IADD3 R8, P0, PT, R8, 0x40, RZ ;  /* 0x0000004008087810 */ /* 0x002fc60007f1e0ff */
[----:B------:R-:W-:Y:S01]  /*0590*/  IMAD.X R7, RZ, RZ, R7, P1 ;  /* 0x000000ffff077224 */ /* 0x000fe200008e0607 */
[----:B------:R-:W-:Y:S01]  /*05a0*/  IADD3.X R9, PT, PT, RZ, R9, RZ, P0, !PT ;  /* 0x00000009ff097210 */ /* 0x000fe200007fe4ff */
[----:B--2---:R-:W-:-:S04]  /*05b0*/  FFMA R17, R17, R4, R26 ;  /* 0x0000000411117223 */ /* 0x004fc8000000001a */
[----:B---3--:R-:W-:-:S04]  /*05c0*/  FFMA R17, R18, R19, R17 ;  /* 0x0000001312117223 */ /* 0x008fc80000000011 */
[----:B----4-:R-:W-:-:S04]  /*05d0*/  FFMA R17, R20, R21, R17 ;  /* 0x0000001514117223 */ /* 0x010fc80000000011 */
[----:B-----5:R-:W-:-:S04]  /*05e0*/  FFMA R22, R22, R23, R17 ;  /* 0x0000001716167223 */ /* 0x020fc80000000011 */
[----:B------:R-:W-:-:S04]  /*05f0*/  FFMA R5, R5, R10, R22 ;  /* 0x0000000a05057223 */ /* 0x000fc80000000016 */
[----:B------:R-:W-:-:S04]  /*0600*/  FFMA R24, R24, R25, R5 ;  /* 0x0000001918187223 */ /* 0x000fc80000000005 */
[----:B------:R-:W-:-:S04]  /*0610*/  FFMA R14, R11, R14, R24 ;  /* 0x0000000e0b0e7223 */ /* 0x000fc80000000018 */
[----:B------:R-:W-:Y:S01]  /*0620*/  FFMA R4, R15, R16, R14 ;  /* 0x000000100f047223 */ /* 0x000fe2000000000e */
[----:B------:R-:W-:Y:S06]  /*0630*/  BRA.U UP0, `(.L_x_2) ;  /* 0xfffffffd001c7547 */ /* 0x000fec000b83ffff */
.L_x_1:
[----:B------:R-:W-:Y:S05]  /*0640*/  BRA.U !UP1, `(.L_x_0) ;  /* 0x0000000d09a07547 */ /* 0x000fea000b800000 */
[----:B------:R-:W-:Y:S02]  /*0650*/  UISETP.GE.U32.AND UP1, UPT, UR10, 0x8, UPT ;  /* 0x000000080a00788c */ /* 0x000fe4000bf26070 */
[----:B------:R-:W-:Y:S02]  /*0660*/  ULOP3.LUT UR36, UR8, 0x7, URZ, 0xc0, !UPT ;  /* 0x0000000708247892 */ /* 0x000fe4000f8ec0ff */
[----:B------:R-:W-:Y:S02]  /*0670*/  UISETP.GE.U32.AND.EX UP1, UPT, URZ, URZ, UPT, UP1 ;  /* 0x000000ffff00728c */ /* 0x000fe4000bf26110 */
[----:B------:R-:W-:-:S04]  /*0680*/  UISETP.NE.U32.AND UP0, UPT, UR36, URZ, UPT ;  /* 0x000000ff2400728c */ /* 0x000fc8000bf05070 */
[----:B------:R-:W-:-:S03]  /*0690*/  UISETP.NE.AND.EX UP0, UPT, URZ, URZ, UPT, UP0 ;  /* 0x000000ffff00728c */ /* 0x000fc6000bf05300 */
[----:B------:R-:W-:Y:S08]  /*06a0*/  BRA.U !UP1, `(.L_x_3) ;  /* 0x0000000909147547 */ /* 0x000ff0000b800000 */
[----:B------:R-:W0:Y:S01]  /*06b0*/  LDCU.128 UR12, c[0x0][0x380] ;  /* 0x00007000ff0c77ac */ /* 0x000e220008000c00 */
[----:B------:R-:W-:Y:S01]  /*06c0*/  IADD3 R7, P0, PT, R12, UR4, RZ ;  /* 0x000000040c077c10 */ /* 0x000fe2000ff1e0ff */
[----:B------:R-:W-:-:S03]  /*06d0*/  UIADD3 UR33, UP1, UPT, UR4, 0x1, URZ ;  /* 0x0000000104217890 */ /* 0x000fc6000ff3e0ff */
[----:B------:R-:W-:Y:S01]  /*06e0*/  IADD3.X R8, PT, PT, R2, UR6, RZ, P0, !PT ;  /* 0x0000000602087c10 */ /* 0x000fe200087fe4ff */
[----:B------:R-:W-:Y:S02]  /*06f0*/  UIADD3 UR32, UP6, UPT, UR4, 0x2, URZ ;  /* 0x0000000204207890 */ /* 0x000fe4000ffde0ff */
[----:B------:R-:W-:Y:S01]  /*0700*/  UIADD3 UR31, UP5, UPT, UR4, 0x3, URZ ;  /* 0x00000003041f7890 */ /* 0x000fe2000ffbe0ff */
[C---:B------:R-:W-:Y:S01]  /*0710*/  IADD3 R5, P1, PT, R12.reuse, UR33, RZ ;  /* 0x000000210c057c10 */ /* 0x040fe2000ff3e0ff */
[----:B------:R-:W-:Y:S02]  /*0720*/  UIADD3 UR30, UP4, UPT, UR4, 0x4, URZ ;  /* 0x00000004041e7890 */ /* 0x000fe4000ff9e0ff */
[----:B------:R-:W-:Y:S02]  /*0730*/  UIADD3 UR29, UP3, UPT, UR4, 0x5, URZ ;  /* 0x00000005041d7890 */ /* 0x000fe4000ff7e0ff */
[----:B------:R-:W-:Y:S01]  /*0740*/  IMAD.X R6, RZ, RZ, R2, P1 ;  /* 0x000000ffff067224 */ /* 0x000fe200008e0602 */
[----:B------:R-:W-:Y:S01]  /*0750*/  UIADD3 UR28, UP2, UPT, UR4, 0x6, URZ ;  /* 0x00000006041c7890 */ /* 0x000fe2000ff5e0ff */
[----:B0-----:R-:W-:Y:S01]  /*0760*/  LEA R24, P0, R7, UR12, 0x2 ;  /* 0x0000000c07187c11 */ /* 0x001fe2000f8010ff */
[----:B------:R-:W-:Y:S01]  /*0770*/  UIADD3.X UR26, UPT, UPT, URZ, UR6, URZ, UP1, !UPT ;  /* 0x00000006ff1a7290 */ /* 0x000fe20008ffe4ff */
[----:B------:R-:W-:Y:S01]  /*0780*/  LEA R10, P1, R5, UR12, 0x2 ;  /* 0x0000000c050a7c11 */ /* 0x000fe2000f8210ff */
[----:B------:R-:W-:Y:S01]  /*0790*/  UIADD3 UR27, UP1, UPT, UR4, 0x7, URZ ;  /* 0x00000007041b7890 */ /* 0x000fe2000ff3e0ff */
[----:B------:R-:W-:Y:S01]  /*07a0*/  LEA.HI.X R25, R7, UR13, R8, 0x2, P0 ;  /* 0x0000000d07197c11 */ /* 0x000fe200080f1408 */
[----:B------:R-:W-:Y:S01]  /*07b0*/  USHF.L.U32 UR25, UR33, 0x2, URZ ;  /* 0x0000000221197899 */ /* 0x000fe200080006ff */
[----:B------:R-:W-:Y:S01]  /*07c0*/  LEA.HI.X R11, R5, UR13, R6, 0x2, P1 ;  /* 0x0000000d050b7c11 */ /* 0x000fe200088f1406 */
[----:B------:R-:W-:Y:S01]  /*07d0*/  UIADD3.X UR24, UPT, UPT, URZ, UR6, URZ, UP6, !UPT ;  /* 0x00000006ff187290 */ /* 0x000fe2000b7fe4ff */
[C---:B------:R-:W-:Y:S01]  /*07e0*/  IADD3 R7, P0, PT, R12.reuse, UR32, RZ ;  /* 0x000000200c077c10 */ /* 0x040fe2000ff1e0ff */
[----:B------:R-:W-:Y:S01]  /*07f0*/  ULEA UR34, UP6, UR4, UR14, 0x2 ;  /* 0x0000000e04227291 */ /* 0x000fe2000f8c10ff */
[C---:B------:R-:W-:Y:S01]  /*0800*/  IADD3 R5, P1, PT, R12.reuse, UR31, RZ ;  /* 0x0000001f0c057c10 */ /* 0x040fe2000ff3e0ff */
[----:B------:R-:W-:Y:S01]  /*0810*/  USHF.L.U32 UR23, UR32, 0x2, URZ ;  /* 0x0000000220177899 */ /* 0x000fe200080006ff */
[----:B------:R-:W-:Y:S01]  /*0820*/  IADD3.X R8, PT, PT, RZ, R2, RZ, P0, !PT ;  /* 0x00000002ff087210 */ /* 0x000fe200007fe4ff */
[----:B------:R-:W-:Y:S01]  /*0830*/  USHF.L.U64.HI UR26, UR33, 0x2, UR26 ;  /* 0x00000002211a7899 */ /* 0x000fe2000801021a */
[----:B------:R-:W-:Y:S01]  /*0840*/  LEA R20, P0, R7, UR12, 0x2 ;  /* 0x0000000c07147c11 */ /* 0x000fe2000f8010ff */
[----:B------:R-:W-:Y:S01]  /*0850*/  IMAD.X R6, RZ, RZ, R2, P1 ;  /* 0x000000ffff067224 */ /* 0x000fe200008e0602 */
[----:B------:R-:W-:Y:S01]  /*0860*/  LEA R22, P1, R5, UR12, 0x2 ;  /* 0x0000000c05167c11 */ /* 0x000fe2000f8210ff */
[----:B------:R-:W-:Y:S01]  /*0870*/  ULOP3.LUT UR25, UR25, 0xfffffffc, URZ, 0xc0, !UPT ;  /* 0xfffffffc19197892 */ /* 0x000fe2000f8ec0ff */
[----:B------:R-:W-:Y:S01]  /*0880*/  LEA.HI.X R21, R7, UR13, R8, 0x2, P0 ;  /* 0x0000000d07157c11 */ /* 0x000fe200080f1408 */
[----:B------:R-:W-:Y:S01]  /*0890*/  USHF.L.U32 UR19, UR31, 0x2, URZ ;  /* 0x000000021f137899 */ /* 0x000fe200080006ff */
[----:B------:R-:W-:Y:S01]  /*08a0*/  IADD3 R7, P0, PT, R12, UR30, RZ ;  /* 0x0000001e0c077c10 */ /* 0x000fe2000ff1e0ff */
[----:B------:R-:W-:Y:S01]  /*08b0*/  USHF.L.U32 UR17, UR30, 0x2, URZ ;  /* 0x000000021e117899 */ /* 0x000fe200080006ff */
[----:B------:R-:W-:Y:S01]  /*08c0*/  LEA.HI.X R23, R5, UR13, R6, 0x2, P1 ;  /* 0x0000000d05177c11 */ /* 0x000fe200088f1406 */
[----:B------:R-:W-:-:S02]  /*08d0*/  USHF.L.U32 UR11, UR29, 0x2, URZ ;  /* 0x000000021d0b7899 */ /* 0x000fc400080006ff */
[C---:B------:R-:W-:Y:S01]  /*08e0*/  IADD3 R5, P1, PT, R12.reuse, UR29, RZ ;  /* 0x0000001d0c057c10 */ /* 0x040fe2000ff3e0ff */
[----:B------:R-:W-:Y:S01]  /*08f0*/  IMAD.X R8, RZ, RZ, R2, P0 ;  /* 0x000000ffff087224 */ /* 0x000fe200000e0602 */
[----:B------:R-:W-:Y:S01]  /*0900*/  LEA R16, P0, R7, UR12, 0x2 ;  /* 0x0000000c07107c11 */ /* 0x000fe2000f8010ff */
[----:B------:R-:W-:Y:S01]  /*0910*/  USHF.L.U32 UR9, UR28, 0x2, URZ ;  /* 0x000000021c097899 */ /* 0x000fe200080006ff */
[----:B------:R-:W-:Y:S01]  /*0920*/  IADD3.X R6, PT, PT, RZ, R2, RZ, P1, !PT ;  /* 0x00000002ff067210 */ /* 0x000fe20000ffe4ff */
[----:B------:R-:W-:Y:S01]  /*0930*/  USHF.L.U32 UR5, UR27, 0x2, URZ ;  /* 0x000000021b057899 */ /* 0x000fe200080006ff */
[----:B------:R-:W-:Y:S01]  /*0940*/  LEA R18, P1, R5, UR12, 0x2 ;  /* 0x0000000c05127c11 */ /* 0x000fe2000f8210ff */
[----:B------:R-:W-:Y:S01]  /*0950*/  UIADD3.X UR22, UPT, UPT, URZ, UR6, URZ, UP5, !UPT ;  /* 0x00000006ff167290 */ /* 0x000fe2000affe4ff */
[----:B------:R-:W-:Y:S01]  /*0960*/  LEA.HI.X R17, R7, UR13, R8, 0x2, P0 ;  /* 0x0000000d07117c11 */ /* 0x000fe200080f1408 */
[----:B------:R-:W-:Y:S01]  /*0970*/  UIADD3.X UR18, UPT, UPT, URZ, UR6, URZ, UP4, !UPT ;  /* 0x00000006ff127290 */ /* 0x000fe2000a7fe4ff */
[----:B------:R-:W-:Y:S01]  /*0980*/  LEA.HI.X R19, R5, UR13, R6, 0x2, P1 ;  /* 0x0000000d05137c11 */ /* 0x000fe200088f1406 */
[----:B------:R-:W-:Y:S01]  /*0990*/  ULEA.HI.X UR35, UR4, UR15, UR6, 0x2, UP6 ;  /* 0x0000000f04237291 */ /* 0x000fe2000b0f1406 */
[C---:B------:R-:W-:Y:S01]  /*09a0*/  IADD3 R7, P0, PT, R12.reuse, UR28, RZ ;  /* 0x0000001c0c077c10 */ /* 0x040fe2000ff1e0ff */
[----:B------:R-:W-:Y:S01]  /*09b0*/  USHF.L.U64.HI UR24, UR32, 0x2, UR24 ;  /* 0x0000000220187899 */ /* 0x000fe20008010218 */
[----:B------:R-:W-:Y:S01]  /*09c0*/  IADD3 R5, P2, PT, R12, UR27, RZ ;  /* 0x0000001b0c057c10 */ /* 0x000fe2000ff5e0ff */
[----:B------:R-:W-:Y:S01]  /*09d0*/  ULOP3.LUT UR23, UR23, 0xfffffffc, URZ, 0xc0, !UPT ;  /* 0xfffffffc17177892 */ /* 0x000fe2000f8ec0ff */
[----:B------:R-:W-:Y:S01]  /*09e0*/  LEA R28, P1, R7, UR12, 0x2 ;  /* 0x0000000c071c7c11 */ /* 0x000fe2000f8210ff */
[--C-:B------:R-:W-:Y:S01]  /*09f0*/  IMAD.X R8, RZ, RZ, R2.reuse, P0 ;  /* 0x000000ffff087224 */ /* 0x100fe200000e0602 */
[----:B------:R-:W-:Y:S01]  /*0a00*/  ULOP3.LUT UR26, UR26, 0x3, URZ, 0xc0, !UPT ;  /* 0x000000031a1a7892 */ /* 0x000fe2000f8ec0ff */
[----:B------:R-:W-:Y:S01]  /*0a10*/  IMAD.X R6, RZ, RZ, R2, P2 ;  /* 0x000000ffff067224 */ /* 0x000fe200010e0602 */
[----:B------:R-:W-:Y:S01]  /*0a20*/  UIADD3 UR25, UP6, UPT, UR25, UR14, URZ ;  /* 0x0000000e19197290 */ /* 0x000fe2000ffde0ff */
[----:B------:R-:W-:Y:S01]  /*0a30*/  LEA R14, P3, R5, UR12, 0x2 ;  /* 0x0000000c050e7c11 */ /* 0x000fe2000f8610ff */
[----:B------:R-:W-:Y:S01]  /*0a40*/  UIADD3.X UR7, UPT, UPT, URZ, UR6, URZ, UP1, !UPT ;  /* 0x00000006ff077290 */ /* 0x000fe20008ffe4ff */
[----:B------:R-:W-:Y:S01]  /*0a50*/  LEA.HI.X R29, R7, UR13, R8, 0x2, P1 ;  /* 0x0000000d071d7c11 */ /* 0x000fe200088f1408 */
[----:B------:R-:W-:Y:S01]  /*0a60*/  UIADD3.X UR16, UPT, UPT, URZ, UR6, URZ, UP3, !UPT ;  /* 0x00000006ff107290 */ /* 0x000fe20009ffe4ff */
[----:B------:R-:W-:Y:S01]  /*0a70*/  LEA.HI.X R15, R5, UR13, R6, 0x2, P3 ;  /* 0x0000000d050f7c11 */ /* 0x000fe200098f1406 */
[----:B------:R-:W-:Y:S01]  /*0a80*/  ULOP3.LUT UR19, UR19, 0xfffffffc, URZ, 0xc0, !UPT ;  /* 0xfffffffc13137892 */ /* 0x000fe2000f8ec0ff */
[----:B------:R-:W-:Y:S01]  /*0a90*/  IMAD.U32 R7, RZ, RZ, UR35 ;  /* 0x00000023ff077e24 */ /* 0x000fe2000f8e00ff */
[----:B------:R-:W-:Y:S01]  /*0aa0*/  ULOP3.LUT UR17, UR17, 0xfffffffc, URZ, 0xc0, !UPT ;  /* 0xfffffffc11117892 */ /* 0x000fe2000f8ec0ff */
[----:B------:R-:W-:Y:S01]  /*0ab0*/  MOV R6, UR34 ;  /* 0x0000002200067c02 */ /* 0x000fe20008000f00 */
[----:B------:R-:W-:Y:S01]  /*0ac0*/  ULOP3.LUT UR11, UR11, 0xfffffffc, URZ, 0xc0, !UPT ;  /* 0xfffffffc0b0b7892 */ /* 0x000fe2000f8ec0ff */
[----:B------:R0:W2:Y:S01]  /*0ad0*/  LDG.E.CONSTANT R9, desc[UR20][R24.64] ;  /* 0x0000001418097981 */ /* 0x0000a2000c1e9900 */
[----:B------:R-:W-:-:S02]  /*0ae0*/  ULOP3.LUT UR9, UR9, 0xfffffffc, URZ, 0xc0, !UPT ;  /* 0xfffffffc09097892 */ /* 0x000fc4000f8ec0ff */
[----:B------:R-:W-:Y:S01]  /*0af0*/  ULOP3.LUT UR5, UR5, 0xfffffffc, URZ, 0xc0, !UPT ;  /* 0xfffffffc05057892 */ /* 0x000fe2000f8ec0ff */
[----:B------:R-:W3:Y:S01]  /*0b00*/  LDG.E.CONSTANT R11, desc[UR20][R10.64] ;  /* 0x000000140a0b7981 */ /* 0x000ee2000c1e9900 */
[----:B------:R-:W-:Y:S02]  /*0b10*/  USHF.L.U64.HI UR22, UR31, 0x2, UR22 ;  /* 0x000000021f167899 */ /* 0x000fe40008010216 */
[----:B------:R-:W-:Y:S02]  /*0b20*/  USHF.L.U64.HI UR18, UR30, 0x2, UR18 ;  /* 0x000000021e127899 */ /* 0x000fe40008010212 */
[----:B------:R-:W-:Y:S02]  /*0b30*/  UIADD3.X UR10, UPT, UPT, URZ, UR6, URZ, UP2, !UPT ;  /* 0x00000006ff0a7290 */ /* 0x000fe400097fe4ff */
[----:B------:R-:W-:Y:S02]  /*0b40*/  UIADD3 UR23, UP5, UPT, UR23, UR14, URZ ;  /* 0x0000000e17177290 */ /* 0x000fe4000ffbe0ff */
[----:B------:R-:W-:Y:S01]  /*0b50*/  ULOP3.LUT UR24, UR24, 0x3, URZ, 0xc0, !UPT ;  /* 0x0000000318187892 */ /* 0x000fe2000f8ec0ff */
[----:B------:R-:W-:Y:S01]  /*0b60*/  IMAD.U32 R26, RZ, RZ, UR25 ;  /* 0x00000019ff1a7e24 */ /* 0x000fe2000f8e00ff */
[----:B------:R-:W-:Y:S01]  /*0b70*/  UIADD3.X UR26, UPT, UPT, UR26, UR15, URZ, UP6, !UPT ;  /* 0x0000000f1a1a7290 */ /* 0x000fe2000b7fe4ff */
[----:B------:R-:W2:Y:S01]  /*0b80*/  LDG.E.CONSTANT R7, desc[UR20][R6.64] ;  /* 0x0000001406077981 */ /* 0x000ea2000c1e9900 */
[----:B------:R-:W-:-:S02]  /*0b90*/  USHF.L.U64.HI UR6, UR27, 0x2, UR7 ;  /* 0x000000021b067899 */ /* 0x000fc40008010207 */
[----:B------:R-:W-:Y:S01]  /*0ba0*/  USHF.L.U64.HI UR16, UR29, 0x2, UR16 ;  /* 0x000000021d107899 */ /* 0x000fe20008010210 */
[----:B------:R-:W4:Y:S01]  /*0bb0*/  LDG.E.CONSTANT R28, desc[UR20][R28.64] ;  /* 0x000000141c1c7981 */ /* 0x000f22000c1e9900 */
[----:B------:R-:W-:Y:S02]  /*0bc0*/  UIADD3 UR19, UP4, UPT, UR19, UR14, URZ ;  /* 0x0000000e13137290 */ /* 0x000fe4000ff9e0ff */
[----:B------:R-:W-:Y:S01]  /*0bd0*/  UIADD3 UR17, UP3, UPT, UR17, UR14, URZ ;  /* 0x0000000e11117290 */ /* 0x000fe2000ff7e0ff */
[----:B------:R1:W5:Y:S01]  /*0be0*/  LDG.E.CONSTANT R5, desc[UR20][R20.64] ;  /* 0x0000001414057981 */ /* 0x000362000c1e9900 */
[----:B------:R-:W-:Y:S02]  /*0bf0*/  UIADD3 UR11, UP2, UPT, UR11, UR14, URZ ;  /* 0x0000000e0b0b7290 */ /* 0x000fe4000ff5e0ff */
[----:B------:R-:W-:Y:S01]  /*0c00*/  UIADD3 UR7, UP1, UPT, UR9, UR14, URZ ;  /* 0x0000000e09077290 */ /* 0x000fe2000ff3e0ff */
[----:B------:R1:W4:Y:S01]  /*0c10*/  LDG.E.CONSTANT R8, desc[UR20][R16.64] ;  /* 0x0000001410087981 */ /* 0x000322000c1e9900 */
[----:B------:R-:W-:-:S02]  /*0c20*/  UIADD3 UR5, UP6, UPT, UR5, UR14, URZ ;  /* 0x0000000e05057290 */ /* 0x000fc4000ffde0ff */
[----:B------:R-:W-:Y:S01]  /*0c30*/  ULOP3.LUT UR22, UR22, 0x3, URZ, 0xc0, !UPT ;  /* 0x0000000316167892 */ /* 0x000fe2000f8ec0ff */
[----:B------:R-:W-:Y:S01]  /*0c40*/  MOV R27, UR26 ;  /* 0x0000001a001b7c02 */ /* 0x000fe20008000f00 */
[----:B------:R-:W-:Y:S01]  /*0c50*/  ULOP3.LUT UR14, UR18, 0x3, URZ, 0xc0, !UPT ;  /* 0x00000003120e7892 */ /* 0x000fe2000f8ec0ff */
[----:B0-----:R-:W-:Y:S01]  /*0c60*/  IMAD.U32 R24, RZ, RZ, UR23 ;  /* 0x00000017ff187e24 */ /* 0x001fe2000f8e00ff */
[----:B------:R-:W-:Y:S01]  /*0c70*/  UIADD3.X UR18, UPT, UPT, UR24, UR15, URZ, UP5, !UPT ;  /* 0x0000000f18127290 */ /* 0x000fe2000affe4ff */
[----:B------:R0:W4:Y:S01]  /*0c80*/  LDG.E.CONSTANT R10, desc[UR20][R22.64] ;  /* 0x00000014160a7981 */ /* 0x000122000c1e9900 */
[----:B------:R-:W-:Y:S02]  /*0c90*/  ULOP3.LUT UR12, UR16, 0x3, URZ, 0xc0, !UPT ;  /* 0x00000003100c7892 */ /* 0x000fe4000f8ec0ff */
[----:B------:R-:W-:Y:S01]  /*0ca0*/  UIADD3.X UR16, UPT, UPT, UR22, UR15, URZ, UP4, !UPT ;  /* 0x0000000f16107290 */ /* 0x000fe2000a7fe4ff */
[----:B------:R-:W3:Y:S01]  /*0cb0*/  LDG.E.CONSTANT R29, desc[UR20][R26.64] ;  /* 0x000000141a1d7981 */ /* 0x000ee2000c1e9900 */
[----:B------:R-:W-:Y:S01]  /*0cc0*/  USHF.L.U64.HI UR10, UR28, 0x2, UR10 ;  /* 0x000000021c0a7899 */ /* 0x000fe2000801020a */
[----:B------:R-:W-:Y:S01]  /*0cd0*/  IMAD.U32 R25, RZ, RZ, UR18 ;  /* 0x00000012ff197e24 */ /* 0x000fe2000f8e00ff */
[----:B------:R-:W-:Y:S01]  /*0ce0*/  UIADD3.X UR13, UPT, UPT, UR14, UR15, URZ, UP3, !UPT ;  /* 0x0000000f0e0d7290 */ /* 0x000fe20009ffe4ff */
[----:B-1----:R-:W-:Y:S01]  /*0cf0*/  MOV R20, UR19 ;  /* 0x0000001300147c02 */ /* 0x002fe20008000f00 */
[----:B------:R-:W-:Y:S01]  /*0d00*/  IMAD.U32 R21, RZ, RZ, UR16 ;  /* 0x00000010ff157e24 */ /* 0x000fe2000f8e00ff */
[----:B------:R-:W-:Y:S01]  /*0d10*/  ULOP3.LUT UR9, UR10, 0x3, URZ, 0xc0, !UPT ;  /* 0x000000030a097892 */ /* 0x000fe2000f8ec0ff */
[----:B------:R-:W5:Y:S01]  /*0d20*/  LDG.E.CONSTANT R24, desc[UR20][R24.64] ;  /* 0x0000001418187981 */ /* 0x000f62000c1e9900 */
[----:B------:R-:W-:Y:S01]  /*0d30*/  UIADD3.X UR10, UPT, UPT, UR12, UR15, URZ, UP2, !UPT ;  /* 0x0000000f0c0a7290 */ /* 0x000fe200097fe4ff */
[----:B------:R-:W-:Y:S01]  /*0d40*/  MOV R17, UR13 ;  /* 0x0000000d00117c02 */ /* 0x000fe20008000f00 */
[----:B------:R-:W-:Y:S01]  /*0d50*/  IMAD.U32 R16, RZ, RZ, UR17 ;  /* 0x00000011ff107e24 */ /* 0x000fe2000f8e00ff */
[----:B------:R-:W-:Y:S01]  /*0d60*/  UIADD3.X UR9, UPT, UPT, UR9, UR15, URZ, UP1, !UPT ;  /* 0x0000000f09097290 */ /* 0x000fe20008ffe4ff */
[----:B------:R-:W4:Y:S01]  /*0d70*/  LDG.E.CONSTANT R21, desc[UR20][R20.64] ;  /* 0x0000001414157981 */ /* 0x000f22000c1e9900 */
[----:B------:R-:W-:-:S03]  /*0d80*/  ULOP3.LUT UR6, UR6, 0x3, URZ, 0xc0, !UPT ;  /* 0x0000000306067892 */ /* 0x000fc6000f8ec0ff */
[----:B------:R1:W4:Y:S01]  /*0d90*/  LDG.E.CONSTANT R6, desc[UR20][R18.64] ;  /* 0x0000001412067981 */ /* 0x000322000c1e9900 */
[----:B------:R-:W-:Y:S01]  /*0da0*/  UIADD3.X UR6, UPT, UPT, UR6, UR15, URZ, UP6, !UPT ;  /* 0x0000000f06067290 */ /* 0x000fe2000b7fe4ff */
[----:B0-----:R-:W-:Y:S02]  /*0db0*/  IMAD.U32 R23, RZ, RZ, UR9 ;  /* 0x00000009ff177e24 */ /* 0x001fe4000f8e00ff */
[----:B------:R-:W4:Y:S01]  /*0dc0*/  LDG.E.CONSTANT R17, desc[UR20][R16.64] ;  /* 0x0000001410117981 */ /* 0x000f22000c1e9900 */
[----:B------:R-:W-:-:S03]  /*0dd0*/  MOV R22, UR7 ;  /* 0x0000000700167c02 */ /* 0x000fc60008000f00 */
[----:B------:R-:W4:Y:S01]  /*0de0*/  LDG.E.CONSTANT R14, desc[UR20][R14.64] ;  /* 0x000000140e0e7981 */ /* 0x000f22000c1e9900 */
[----:B-1----:R-:W-:Y:S02]  /*0df0*/  IMAD.U32 R19, RZ, RZ, UR10 ;  /* 0x0000000aff137e24 */ /* 0x002fe4000f8e00ff */
[----:B------:R-:W-:Y:S01]  /*0e00*/  IMAD.U32 R18, RZ, RZ, UR11 ;  /* 0x0000000bff127e24 */ /* 0x000fe2000f8e00ff */
[----:B------:R-:W-:Y:S01]  /*0e10*/  MOV R27, UR6 ;  /* 0x00000006001b7c02 */ /* 0x000fe20008000f00 */
[----:B------:R-:W-:Y:S01]  /*0e20*/  IMAD.U32 R26, RZ, RZ, UR5 ;  /* 0x00000005ff1a7e24 */ /* 0x000fe2000f8e00ff */
[----:B------:R-:W4:Y:S04]  /*0e30*/  LDG.E.CONSTANT R23, desc[UR20][R22.64] ;  /* 0x0000001416177981 */ /* 0x000f28000c1e9900 */
[----:B------:R-:W4:Y:S04]  /*0e40*/  LDG.E.CONSTANT R19, desc[UR20][R18.64] ;  /* 0x0000001412137981 */ /* 0x000f28000c1e9900 */
[----:B------:R-:W4:Y:S01]  /*0e50*/  LDG.E.CONSTANT R26, desc[UR20][R26.64] ;  /* 0x000000141a1a7981 */ /* 0x000f22000c1e9900 */
[----:B------:R-:W-:Y:S01]  /*0e60*/  UIADD3 UR4, UPT, UPT, UR4, 0x8, URZ ;  /* 0x0000000804047890 */ /* 0x000fe2000fffe0ff */
[----:B------:R-:W-:Y:S01]  /*0e70*/  UMOV UR6, URZ ;  /* 0x000000ff00067c82 */ /* 0x000fe20008000000 */
[----:B--2---:R-:W-:-:S04]  /*0e80*/  FFMA R4, R9, R7, R4 ;  /* 0x0000000709047223 */ /* 0x004fc80000000004 */
[----:B---3--:R-:W-:-:S04]  /*0e90*/  FFMA R4, R11, R29, R4 ;  /* 0x0000001d0b047223 */ /* 0x008fc80000000004 */
[----:B-----5:R-:W-:-:S04]  /*0ea0*/  FFMA R5, R5, R24, R4 ;  /* 0x0000001805057223 */ /* 0x020fc80000000004 */
[----:B----4-:R-:W-:-:S04]  /*0eb0*/  FFMA R5, R10, R21, R5 ;  /* 0x000000150a057223 */ /* 0x010fc80000000005 */
[----:B------:R-:W-:-:S04]  /*0ec0*/  FFMA R5, R8, R17, R5 ;  /* 0x0000001108057223 */ /* 0x000fc80000000005 */
[----:B------:R-:W-:-:S04]  /*0ed0*/  FFMA R5, R6, R19, R5 ;  /* 0x0000001306057223 */ /* 0x000fc80000000005 */
[----:B------:R-:W-:-:S04]  /*0ee0*/  FFMA R5, R28, R23, R5 ;  /* 0x000000171c057223 */ /* 0x000fc80000000005 */
[----:B------:R-:W-:-:S07]  /*0ef0*/  FFMA R4, R14, R26, R5 ;  /* 0x0000001a0e047223 */ /* 0x000fce0000000005 */
.L_x_3:
[----:B------:R-:W-:Y:S05]  /*0f00*/  BRA.U !UP0, `(.L_x_0) ;  /* 0x0000000508707547 */ /* 0x000fea000b800000 */
[----:B------:R-:W-:Y:S02]  /*0f10*/  UISETP.GE.U32.AND UP1, UPT, UR36, 0x4, UPT ;  /* 0x000000042400788c */ /* 0x000fe4000bf26070 */
[----:B------:R-:W-:Y:S02]  /*0f20*/  ULOP3.LUT UR8, UR8, 0x3, URZ, 0xc0, !UPT ;  /* 0x0000000308087892 */ /* 0x000fe4000f8ec0ff */
[----:B------:R-:W-:Y:S02]  /*0f30*/  UISETP.GE.U32.AND.EX UP1, UPT, URZ, URZ, UPT, UP1 ;  /* 0x000000ffff00728c */ /* 0x000fe4000bf26110 */
[----:B------:R-:W-:Y:S01]  /*0f40*/  UISETP.NE.U32.AND UP0, UPT, UR8, URZ, UPT ;  /* 0x000000ff0800728c */ /* 0x000fe2000bf05070 */
[----:B------:R-:W-:Y:S01]  /*0f50*/  UMOV UR5, URZ ;  /* 0x000000ff00057c82 */ /* 0x000fe20008000000 */
[----:B------:R-:W0:Y:S02]  /*0f60*/  LDCU.128 UR12, c[0x0][0x380] ;  /* 0x00007000ff0c77ac */ /* 0x000e240008000c00 */
[----:B------:R-:W-:-:S03]  /*0f70*/  UISETP.NE.AND.EX UP0, UPT, UR5, URZ, UPT, UP0 ;  /* 0x000000ff0500728c */ /* 0x000fc6000bf05300 */
[----:B------:R-:W-:Y:S08]  /*0f80*/  BRA.U !UP1, `(.L_x_4) ;  /* 0x0000000509047547 */ /* 0x000ff0000b800000 */
[----:B------:R-:W1:Y:S01]  /*0f90*/  LDCU.128 UR16, c[0x0][0x380] ;  /* 0x00007000ff1077ac */ /* 0x000e620008000c00 */
[----:B------:R-:W-:Y:S01]  /*0fa0*/  IADD3 R5, P0, PT, R12, UR4, RZ ;  /* 0x000000040c057c10 */ /* 0x000fe2000ff1e0ff */
[----:B------:R-:W-:-:S03]  /*0fb0*/  UIADD3 UR27, UP2, UPT, UR4, 0x1, URZ ;  /* 0x00000001041b7890 */ /* 0x000fc6000ff5e0ff */
[----:B------:R-:W-:Y:S01]  /*0fc0*/  IADD3.X R6, PT, PT, R2, UR6, RZ, P0, !PT ;  /* 0x0000000602067c10 */ /* 0x000fe200087fe4ff */
[----:B------:R-:W-:Y:S02]  /*0fd0*/  UIADD3 UR10, UP3, UPT, UR4, 0x2, URZ ;  /* 0x00000002040a7890 */ /* 0x000fe4000ff7e0ff */
[----:B------:R-:W-:Y:S02]  /*0fe0*/  UIADD3 UR23, UP4, UPT, UR4, 0x3, URZ ;  /* 0x0000000304177890 */ /* 0x000fe4000ff9e0ff */
[----:B------:R-:W-:Y:S02]  /*0ff0*/  UIADD3.X UR7, UPT, UPT, URZ, UR6, URZ, UP2, !UPT ;  /* 0x00000006ff077290 */ /* 0x000fe400097fe4ff */
[----:B------:R-:W-:Y:S02]  /*1000*/  USHF.L.U32 UR9, UR27, 0x2, URZ ;  /* 0x000000021b097899 */ /* 0x000fe400080006ff */
[----:B------:R-:W-:Y:S02]  /*1010*/  UIADD3.X UR11, UPT, UPT, URZ, UR6, URZ, UP3, !UPT ;  /* 0x00000006ff0b7290 */ /* 0x000fe40009ffe4ff */
[----:B------:R-:W-:Y:S01]  /*1020*/  USHF.L.U32 UR22, UR10, 0x2, URZ ;  /* 0x000000020a167899 */ /* 0x000fe200080006ff */
[----:B-1----:R-:W-:Y:S01]  /*1030*/  LEA R8, P0, R5, UR16, 0x2 ;  /* 0x0000001005087c11 */ /* 0x002fe2000f8010ff */
[----:B------:R-:W-:-:S02]  /*1040*/  ULEA UR26, UP1, UR4, UR18, 0x2 ;  /* 0x00000012041a7291 */ /* 0x000fc4000f8210ff */
[----:B------:R-:W-:Y:S01]  /*1050*/  USHF.L.U64.HI UR7, UR27, 0x2, UR7 ;  /* 0x000000021b077899 */ /* 0x000fe20008010207 */
[----:B------:R-:W-:Y:S01]  /*1060*/  LEA.HI.X R9, R5, UR17, R6, 0x2, P0 ;  /* 0x0000001105097c11 */ /* 0x000fe200080f1406 */
[----:B------:R-:W-:Y:S01]  /*1070*/  ULOP3.LUT UR9, UR9, 0xfffffffc, URZ, 0xc0, !UPT ;  /* 0xfffffffc09097892 */ /* 0x000fe2000f8ec0ff */
[C---:B------:R-:W-:Y:S01]  /*1080*/  IADD3 R5, P1, PT, R12.reuse, UR27, RZ ;  /* 0x0000001b0c057c10 */ /* 0x040fe2000ff3e0ff */
[----:B------:R-:W-:Y:S01]  /*1090*/  UIADD3.X UR24, UPT, UPT, URZ, UR6, URZ, UP4, !UPT ;  /* 0x00000006ff187290 */ /* 0x000fe2000a7fe4ff */
[C---:B------:R-:W-:Y:S01]  /*10a0*/  IADD3 R7, P0, PT, R12.reuse, UR10, RZ ;  /* 0x0000000a0c077c10 */ /* 0x040fe2000ff1e0ff */
[----:B------:R-:W-:Y:S01]  /*10b0*/  ULEA.HI.X UR6, UR4, UR19, UR6, 0x2, UP1 ;  /* 0x0000001304067291 */ /* 0x000fe200088f1406 */
[C---:B------:R-:W-:Y:S01]  /*10c0*/  LEA R10, P2, R5.reuse, UR16, 0x2 ;  /* 0x00000010050a7c11 */ /* 0x040fe2000f8410ff */
[--C-:B------:R-:W-:Y:S01]  /*10d0*/  IMAD.X R6, RZ, RZ, R2.reuse, P1 ;  /* 0x000000ffff067224 */ /* 0x100fe200008e0602 */
[----:B------:R-:W-:Y:S01]  /*10e0*/  IADD3 R17, P1, PT, R12, UR23, RZ ;  /* 0x000000170c117c10 */ /* 0x000fe2000ff3e0ff */
[----:B------:R-:W-:Y:S01]  /*10f0*/  IMAD.X R16, RZ, RZ, R2, P0 ;  /* 0x000000ffff107224 */ /* 0x000fe200000e0602 */
[----:B------:R-:W-:Y:S01]  /*1100*/  USHF.L.U32 UR25, UR23, 0x2, URZ ;  /* 0x0000000217197899 */ /* 0x000fe200080006ff */
[----:B------:R-:W-:Y:S01]  /*1110*/  IMAD.U32 R19, RZ, RZ, UR6 ;  /* 0x00000006ff137e24 */ /* 0x000fe2000f8e00ff */
[----:B------:R-:W-:Y:S01]  /*1120*/  LEA.HI.X R11, R5, UR17, R6, 0x2, P2 ;  /* 0x00000011050b7c11 */ /* 0x000fe200090f1406 */
[----:B------:R-:W-:Y:S01]  /*1130*/  USHF.L.U64.HI UR11, UR10, 0x2, UR11 ;  /* 0x000000020a0b7899 */ /* 0x000fe2000801020b */
[----:B------:R-:W-:Y:S01]  /*1140*/  LEA R14, P2, R7, UR16, 0x2 ;  /* 0x00000010070e7c11 */ /* 0x000fe2000f8410ff */
[----:B------:R-:W-:Y:S01]  /*1150*/  ULOP3.LUT UR22, UR22, 0xfffffffc, URZ, 0xc0, !UPT ;  /* 0xfffffffc16167892 */ /* 0x000fe2000f8ec0ff */
[----:B------:R-:W-:Y:S01]  /*1160*/  LEA R6, P3, R17, UR16, 0x2 ;  /* 0x0000001011067c11 */ /* 0x000fe2000f8610ff */
[----:B------:R-:W-:Y:S01]  /*1170*/  UIADD3 UR9, UP1, UPT, UR9, UR18, URZ ;  /* 0x0000001209097290 */ /* 0x000fe2000ff3e0ff */
[----:B------:R-:W-:Y:S01]  /*1180*/  IADD3.X R18, PT, PT, RZ, R2, RZ, P1, !PT ;  /* 0x00000002ff127210 */ /* 0x000fe20000ffe4ff */
[----:B------:R-:W-:Y:S01]  /*1190*/  ULOP3.LUT UR7, UR7, 0x3, URZ, 0xc0, !UPT ;  /* 0x0000000307077892 */ /* 0x000fe2000f8ec0ff */
[----:B------:R-:W-:Y:S01]  /*11a0*/  LEA.HI.X R15, R7, UR17, R16, 0x2, P2 ;  /* 0x00000011070f7c11 */ /* 0x000fe200090f1410 */
[----:B------:R-:W-:Y:S01]  /*11b0*/  USHF.L.U64.HI UR24, UR23, 0x2, UR24 ;  /* 0x0000000217187899 */ /* 0x000fe20008010218 */
[----:B------:R-:W-:Y:S01]  /*11c0*/  LEA.HI.X R7, R17, UR17, R18, 0x2, P3 ;  /* 0x0000001111077c11 */ /* 0x000fe200098f1412 */
[----:B------:R-:W-:Y:S01]  /*11d0*/  ULOP3.LUT UR25, UR25, 0xfffffffc, URZ, 0xc0, !UPT ;  /* 0xfffffffc19197892 */ /* 0x000fe2000f8ec0ff */
[----:B------:R-:W-:Y:S01]  /*11e0*/  IMAD.U32 R18, RZ, RZ, UR26 ;  /* 0x0000001aff127e24 */ /* 0x000fe2000f8e00ff */
[----:B------:R-:W-:Y:S01]  /*11f0*/  UIADD3 UR22, UP2, UPT, UR22, UR18, URZ ;  /* 0x0000001216167290 */ /* 0x000fe2000ff5e0ff */
[----:B------:R-:W2:Y:S01]  /*1200*/  LDG.E.CONSTANT R9, desc[UR20][R8.64] ;  /* 0x0000001408097981 */ /* 0x000ea2000c1e9900 */
[----:B------:R-:W-:-:S02]  /*1210*/  ULOP3.LUT UR11, UR11, 0x3, URZ, 0xc0, !UPT ;  /* 0x000000030b0b7892 */ /* 0x000fc4000f8ec0ff */
[----:B------:R-:W-:Y:S01]  /*1220*/  UIADD3.X UR7, UPT, UPT, UR7, UR19, URZ, UP1, !UPT ;  /* 0x0000001307077290 */ /* 0x000fe20008ffe4ff */
[----:B------:R-:W-:Y:S01]  /*1230*/  MOV R20, UR9 ;  /* 0x0000000900147c02 */ /* 0x000fe20008000f00 */
[----:B------:R-:W-:Y:S01]  /*1240*/  UIADD3 UR25, UP3, UPT, UR25, UR18, URZ ;  /* 0x0000001219197290 */ /* 0x000fe2000ff7e0ff */
[----:B------:R-:W2:Y:S01]  /*1250*/  LDG.E.CONSTANT R18, desc[UR20][R18.64] ;  /* 0x0000001412127981 */ /* 0x000ea2000c1e9900 */
[----:B------:R-:W-:Y:S02]  /*1260*/  ULOP3.LUT UR24, UR24, 0x3, URZ, 0xc0, !UPT ;  /* 0x0000000318187892 */ /* 0x000fe4000f8ec0ff */
[----:B------:R-:W-:Y:S01]  /*1270*/  UIADD3.X UR11, UPT, UPT, UR11, UR19, URZ, UP2, !UPT ;  /* 0x000000130b0b7290 */ /* 0x000fe200097fe4ff */
[----:B------:R-:W-:Y:S01]  /*1280*/  IMAD.U32 R21, RZ, RZ, UR7 ;  /* 0x00000007ff157e24 */ /* 0x000fe2000f8e00ff */
[----:B------:R-:W-:Y:S01]  /*1290*/  UIADD3.X UR24, UPT, UPT, UR24, UR19, URZ, UP3, !UPT ;  /* 0x0000001318187290 */ /* 0x000fe20009ffe4ff */
[----:B------:R-:W-:Y:S01]  /*12a0*/  IMAD.U32 R22, RZ, RZ, UR22 ;  /* 0x00000016ff167e24 */ /* 0x000fe2000f8e00ff */
[----:B------:R-:W3:Y:S02]  /*12b0*/  LDG.E.CONSTANT R10, desc[UR20][R10.64] ;  /* 0x000000140a0a7981 */ /* 0x000ee4000c1e9900 */
[----:B------:R-:W-:-:S02]  /*12c0*/  MOV R23, UR11 ;  /* 0x0000000b00177c02 */ /* 0x000fc40008000f00 */
[----:B------:R-:W3:Y:S01]  /*12d0*/  LDG.E.CONSTANT R20, desc[UR20][R20.64] ;  /* 0x0000001414147981 */ /* 0x000ee2000c1e9900 */
[----:B------:R-:W-:Y:S02]  /*12e0*/  IMAD.U32 R16, RZ, RZ, UR25 ;  /* 0x00000019ff107e24 */ /* 0x000fe4000f8e00ff */
[----:B------:R-:W-:Y:S01]  /*12f0*/  IMAD.U32 R17, RZ, RZ, UR24 ;  /* 0x00000018ff117e24 */ /* 0x000fe2000f8e00ff */
[----:B------:R-:W4:Y:S04]  /*1300*/  LDG.E.CONSTANT R14, desc[UR20][R14.64] ;  /* 0x000000140e0e7981 */ /* 0x000f28000c1e9900 */
[----:B------:R-:W4:Y:S04]  /*1310*/  LDG.E.CONSTANT R22, desc[UR20][R22.64] ;  /* 0x0000001416167981 */ /* 0x000f28000c1e9900 */
[----:B------:R-:W5:Y:S04]  /*1320*/  LDG.E.CONSTANT R6, desc[UR20][R6.64] ;  /* 0x0000001406067981 */ /* 0x000f68000c1e9900 */
[----:B------:R-:W5:Y:S01]  /*1330*/  LDG.E.CONSTANT R16, desc[UR20][R16.64] ;  /* 0x0000001410107981 */ /* 0x000f62000c1e9900 */
[----:B------:R-:W-:Y:S01]  /*1340*/  UIADD3 UR4, UPT, UPT, UR4, 0x4, URZ ;  /* 0x0000000404047890 */ /* 0x000fe2000fffe0ff */
[----:B------:R-:W-:Y:S01]  /*1350*/  UMOV UR6, URZ ;  /* 0x000000ff00067c82 */ /* 0x000fe20008000000 */
[----:B--2---:R-:W-:-:S04]  /*1360*/  FFMA R9, R9, R18, R4 ;  /* 0x0000001209097223 */ /* 0x004fc80000000004 */
[----:B---3--:R-:W-:-:S04]  /*1370*/  FFMA R9, R10, R20, R9 ;  /* 0x000000140a097223 */ /* 0x008fc80000000009 */
[----:B----4-:R-:W-:-:S04]  /*1380*/  FFMA R9, R14, R22, R9 ;  /* 0x000000160e097223 */ /* 0x010fc80000000009 */
[----:B-----5:R-:W-:-:S07]  /*1390*/  FFMA R4, R6, R16, R9 ;  /* 0x0000001006047223 */ /* 0x020fce0000000009 */
.L_x_4:
[----:B------:R-:W-:Y:S05]  /*13a0*/  BRA.U !UP0, `(.L_x_0) ;  /* 0x0000000108487547 */ /* 0x000fea000b800000 */
.L_x_5:
[----:B0-----:R-:W-:Y:S02]  /*13b0*/  ULEA UR7, UP0, UR4, UR14, 0x2 ;  /* 0x0000000e04077291 */ /* 0x001fe4000f8010ff */
[----:B------:R-:W-:Y:S02]  /*13c0*/  IADD3 R5, P0, PT, R12, UR4, RZ ;  /* 0x000000040c057c10 */ /* 0x000fe4000ff1e0ff */
[----:B------:R-:W-:Y:S02]  /*13d0*/  ULEA.HI.X UR9, UR4, UR15, UR6, 0x2, UP0 ;  /* 0x0000000f04097291 */ /* 0x000fe400080f1406 */
[----:B------:R-:W-:Y:S02]  /*13e0*/  IADD3.X R10, PT, PT, R2, UR6, RZ, P0, !PT ;  /* 0x00000006020a7c10 */ /* 0x000fe400087fe4ff */
[C---:B------:R-:W-:Y:S02]  /*13f0*/  LEA R6, P0, R5.reuse, UR12, 0x2 ;  /* 0x0000000c05067c11 */ /* 0x040fe4000f8010ff */
[----:B------:R-:W-:Y:S01]  /*1400*/  MOV R8, UR7 ;  /* 0x0000000700087c02 */ /* 0x000fe20008000f00 */
[----:B------:R-:W-:Y:S01]  /*1410*/  IMAD.U32 R9, RZ, RZ, UR9 ;  /* 0x00000009ff097e24 */ /* 0x000fe2000f8e00ff */
[----:B------:R-:W-:-:S04]  /*1420*/  LEA.HI.X R7, R5, UR13, R10, 0x2, P0 ;  /* 0x0000000d05077c11 */ /* 0x000fc800080f140a */
[----:B------:R-:W2:Y:S04]  /*1430*/  LDG.E.CONSTANT R8, desc[UR20][R8.64] ;  /* 0x0000001408087981 */ /* 0x000ea8000c1e9900 */
[----:B------:R-:W2:Y:S01]  /*1440*/  LDG.E.CONSTANT R7, desc[UR20][R6.64] ;  /* 0x0000001406077981 */ /* 0x000ea2000c1e9900 */
[----:B------:R-:W-:-:S04]  /*1450*/  UIADD3 UR8, UP0, UPT, UR8, -0x1, URZ ;  /* 0xffffffff08087890 */ /* 0x000fc8000ff1e0ff */
[----:B------:R-:W-:Y:S02]  /*1460*/  UIADD3.X UR5, UPT, UPT, UR5, -0x1, URZ, UP0, !UPT ;  /* 0xffffffff05057890 */ /* 0x000fe400087fe4ff */
[----:B------:R-:W-:-:S04]  /*1470*/  UISETP.NE.U32.AND UP0, UPT, UR8, URZ, UPT ;  /* 0x000000ff0800728c */ /* 0x000fc8000bf05070 */
[----:B------:R-:W-:Y:S02]  /*1480*/  UISETP.NE.AND.EX UP0, UPT, UR5, URZ, UPT, UP0 ;  /* 0x000000ff0500728c */ /* 0x000fe4000bf05300 */
[----:B------:R-:W-:Y:S01]  /*1490*/  UIADD3 UR4, UPT, UPT, UR4, 0x1, URZ ;  /* 0x0000000104047890 */ /* 0x000fe2000fffe0ff */
[----:B------:R-:W-:Y:S01]  /*14a0*/  UMOV UR6, URZ ;  /* 0x000000ff00067c82 */ /* 0x000fe20008000000 */
[----:B--2---:R-:W-:-:S05]  /*14b0*/  FFMA R4, R7, R8, R4 ;  /* 0x0000000807047223 */ /* 0x004fca0000000004 */
[----:B------:R-:W-:Y:S05]  /*14c0*/  BRA.U UP0, `(.L_x_5) ;  /* 0xfffffffd00b87547 */ /* 0x000fea000b83ffff */
.L_x_0:
[----:B------:R-:W1:Y:S02]  /*14d0*/  LDCU.64 UR4, c[0x0][0x390] ;  /* 0x00007200ff0477ac */ /* 0x000e640008000a00 */
[----:B-1----:R-:W-:-:S04]  /*14e0*/  LEA R2, P0, R0, UR4, 0x2 ;  /* 0x0000000400027c11 */ /* 0x002fc8000f8010ff */
[----:B------:R-:W-:-:S05]  /*14f0*/  LEA.HI.X R3, R0, UR5, R3, 0x2, P0 ;  /* 0x0000000500037c11 */ /* 0x000fca00080f1403 */
[----:B------:R-:W-:Y:S01]  /*1500*/  STG.E desc[UR20][R2.64], R4 ;  /* 0x0000000402007986 */ /* 0x000fe2000c101914 */
[----:B0-----:R-:W-:Y:S05]  /*1510*/  EXIT ;  /* 0x000000000000794d */ /* 0x001fea0003800000 */
.L_x_6:
[----:B------:R-:W-:-:S00]  /*1520*/  BRA `(.L_x_6) ;  /* 0xfffffffc00fc7947 */ /* 0x000fc0000383ffff */
[----:B------:R-:W-:-:S00]  /*1530*/  NOP ;  /* 0x0000000000007918 */ /* 0x000fc00000000000 */
        /* <DEDUP_REMOVED lines=12> */
.L_x_7:


//--------------------- .nv.shared.reserved.0     --------------------------
	.section	.nv.shared.reserved.0,"aw",@nobits
	.weak		__nv_reservedSMEM_offset_0_alias
	.size		__nv_reservedSMEM_offset_0_alias, 0, 64
	.other		__nv_reservedSMEM_offset_0_alias,@"STO_CUDA_RESERVED_SHARED STV_DEFAULT"
__nv_reservedSMEM_offset_0_alias:
	.zero		0
	.zero		64


//--------------------- .nv.constant0._Z8mat_vectPKfS0_Pfmm --------------------------
	.section	.nv.constant0._Z8mat_vectPKfS0_Pfmm,"a",@progbits
	.sectionflags	@""
	.align	4
.nv.constant0._Z8mat_vectPKfS0_Pfmm:
	.zero		936


//--------------------- SYMBOLS --------------------------

	.type		.nv.reservedSmem.offset0,@object
	.size		.nv.reservedSmem.offset0,0x4
